//
// Generated by NVIDIA NVVM Compiler
//
// Compiler Build ID: CL-36424714
// Cuda compilation tools, release 13.0, V13.0.88
// Based on NVVM 20.0.0
//

.version 9.0
.target sm_100
.address_size 64

	// .globl	_Z10generateRsPcS_ii

.visible .entry _Z10generateRsPcS_ii(
	.param .u64 .ptr .align 1 _Z10generateRsPcS_ii_param_0,
	.param .u64 .ptr .align 1 _Z10generateRsPcS_ii_param_1,
	.param .u32 _Z10generateRsPcS_ii_param_2,
	.param .u32 _Z10generateRsPcS_ii_param_3
)
{
	.reg .pred 	%p<2>;
	.reg .b16 	%rs<2>;
	.reg .b32 	%r<8>;
	.reg .b64 	%rd<9>;

	ld.param.u64 	%rd1, [_Z10generateRsPcS_ii_param_0];
	ld.param.u64 	%rd2, [_Z10generateRsPcS_ii_param_1];
	ld.param.u32 	%r2, [_Z10generateRsPcS_ii_param_2];
	ld.param.u32 	%r3, [_Z10generateRsPcS_ii_param_3];
	mov.u32 	%r4, %tid.x;
	mov.u32 	%r5, %ntid.x;
	mov.u32 	%r6, %ctaid.x;
	mad.lo.s32 	%r1, %r5, %r6, %r4;
	setp.ge.s32 	%p1, %r1, %r3;
	@%p1 bra 	$L__BB0_2;
	cvta.to.global.u64 	%rd3, %rd1;
	cvta.to.global.u64 	%rd4, %rd2;
	rem.s32 	%r7, %r1, %r2;
	cvt.s64.s32 	%rd5, %r7;
	add.s64 	%rd6, %rd3, %rd5;
	ld.global.u8 	%rs1, [%rd6];
	cvt.s64.s32 	%rd7, %r1;
	add.s64 	%rd8, %rd4, %rd7;
	st.global.u8 	[%rd8], %rs1;
$L__BB0_2:
	ret;

}


// ===== COMPILED SASS (sm_100) =====

	.target	sm_100

	.elftype	@"ET_EXEC"


//--------------------- .note.nv.tkinfo           --------------------------
	.section	.note.nv.tkinfo,"",@"SHT_NOTE"
	.sectionflags	@"SHF_NOTE_NV_TKINFO"
	.tkinfo
        /*0018*/ 	.word	0x00000002
        /*0030*/ 	.string	""
        /*0030*/ 	.string	"ptxas"
        /*0030*/ 	.string	"Cuda compilation tools, release 13.0, V13.0.88"
        /*0030*/ 	.string	"Build cuda_13.0.r13.0/compiler.36424714_0"
        /*0030*/ 	.string	"-arch sm_100 -m 64 "



//--------------------- .note.nv.cuinfo           --------------------------
	.section	.note.nv.cuinfo,"",@"SHT_NOTE"
	.sectionflags	@"SHF_NOTE_NV_CUINFO"
        /*0018*/ 	.short	0x0002
        /*001a*/ 	.short	0x0064
        /*001c*/ 	.short	0x0082
	.zero		2


//--------------------- .nv.info                  --------------------------
	.section	.nv.info,"",@"SHT_CUDA_INFO"
	.align	4


	//----- nvinfo : EIATTR_REGCOUNT
	.align		4
        /*0000*/ 	.byte	0x04, 0x2f
        /*0002*/ 	.short	(.L_1 - .L_0)
	.align		4
.L_0:
        /*0004*/ 	.word	index@(_Z10generateRsPcS_ii)
        /*0008*/ 	.word	0x0000000b


	//----- nvinfo : EIATTR_FRAME_SIZE
	.align		4
.L_1:
        /*000c*/ 	.byte	0x04, 0x11
        /*000e*/ 	.short	(.L_3 - .L_2)
	.align		4
.L_2:
        /*0010*/ 	.word	index@(_Z10generateRsPcS_ii)
        /*0014*/ 	.word	0x00000000


	//----- nvinfo : EIATTR_MIN_STACK_SIZE
	.align		4
.L_3:
        /*0018*/ 	.byte	0x04, 0x12
        /*001a*/ 	.short	(.L_5 - .L_4)
	.align		4
.L_4:
        /*001c*/ 	.word	index@(_Z10generateRsPcS_ii)
        /*0020*/ 	.word	0x00000000
.L_5:


//--------------------- .nv.compat                --------------------------
	.section	.nv.compat,"",@"SHT_CUDA_COMPAT_INFO"
	.align	4
        /*0000*/ 	.byte	0x02, 0x09, 0x00, 0x00, 0x02, 0x02, 0x01, 0x00, 0x02, 0x05, 0x05, 0x00, 0x03, 0x07, 0x01, 0x01
        /*0010*/ 	.byte	0x02, 0x03, 0x00, 0x00, 0x02, 0x06, 0x01, 0x00, 0x04, 0x0b, 0x08, 0x00, 0x09, 0x00, 0x00, 0x00
        /*0020*/ 	.byte	0x00, 0x00, 0x00, 0x00


//--------------------- .nv.info._Z10generateRsPcS_ii --------------------------
	.section	.nv.info._Z10generateRsPcS_ii,"",@"SHT_CUDA_INFO"
	.sectionflags	@""
	.align	4


	//----- nvinfo : EIATTR_CUDA_API_VERSION
	.align		4
        /*0000*/ 	.byte	0x04, 0x37
        /*0002*/ 	.short	(.L_7 - .L_6)
.L_6:
        /*0004*/ 	.word	0x00000082


	//----- nvinfo : EIATTR_KPARAM_INFO
	.align		4
.L_7:
        /*0008*/ 	.byte	0x04, 0x17
        /*000a*/ 	.short	(.L_9 - .L_8)
.L_8:
        /*000c*/ 	.word	0x00000000
        /*0010*/ 	.short	0x0003
        /*0012*/ 	.short	0x0014
        /*0014*/ 	.byte	0x00, 0xf0, 0x11, 0x00


	//----- nvinfo : EIATTR_KPARAM_INFO
	.align		4
.L_9:
        /*0018*/ 	.byte	0x04, 0x17
        /*001a*/ 	.short	(.L_11 - .L_10)
.L_10:
        /*001c*/ 	.word	0x00000000
        /*0020*/ 	.short	0x0002
        /*0022*/ 	.short	0x0010
        /*0024*/ 	.byte	0x00, 0xf0, 0x11, 0x00


	//----- nvinfo : EIATTR_KPARAM_INFO
	.align		4
.L_11:
        /*0028*/ 	.byte	0x04, 0x17
        /*002a*/ 	.short	(.L_13 - .L_12)
.L_12:
        /*002c*/ 	.word	0x00000000
        /*0030*/ 	.short	0x0001
        /*0032*/ 	.short	0x0008
        /*0034*/ 	.byte	0x00, 0xf5, 0x21, 0x00


	//----- nvinfo : EIATTR_KPARAM_INFO
	.align		4
.L_13:
        /*0038*/ 	.byte	0x04, 0x17
        /*003a*/ 	.short	(.L_15 - .L_14)
.L_14:
        /*003c*/ 	.word	0x00000000
        /*0040*/ 	.short	0x0000
        /*0042*/ 	.short	0x0000
        /*0044*/ 	.byte	0x00, 0xf5, 0x21, 0x00


	//----- nvinfo : EIATTR_SPARSE_MMA_MASK
	.align		4
.L_15:
        /*0048*/ 	.byte	0x03, 0x50
        /*004a*/ 	.short	0x0000


	//----- nvinfo : EIATTR_MAXREG_COUNT
	.align		4
        /*004c*/ 	.byte	0x03, 0x1b
        /*004e*/ 	.short	0x00ff


	//----- nvinfo : EIATTR_MERCURY_ISA_VERSION
	.align		4
        /*0050*/ 	.byte	0x03, 0x5f
        /*0052*/ 	.short	0x0101


	//----- nvinfo : EIATTR_VRC_CTA_INIT_COUNT
	.align		4
        /*0054*/ 	.byte	0x02, 0x4a
	.zero		1
	.zero		1


	//----- nvinfo : EIATTR_EXIT_INSTR_OFFSETS
	.align		4
        /*0058*/ 	.byte	0x04, 0x1c
        /*005a*/ 	.short	(.L_17 - .L_16)


	//   ....[0]....
.L_16:
        /*005c*/ 	.word	0x00000070


	//   ....[1]....
        /*0060*/ 	.word	0x00000280


	//----- nvinfo : EIATTR_CBANK_PARAM_SIZE
	.align		4
.L_17:
        /*0064*/ 	.byte	0x03, 0x19
        /*0066*/ 	.short	0x0018


	//----- nvinfo : EIATTR_PARAM_CBANK
	.align		4
        /*0068*/ 	.byte	0x04, 0x0a
        /*006a*/ 	.short	(.L_19 - .L_18)
	.align		4
.L_18:
        /*006c*/ 	.word	index@(.nv.constant0._Z10generateRsPcS_ii)
        /*0070*/ 	.short	0x0380
        /*0072*/ 	.short	0x0018


	//----- nvinfo : EIATTR_SW_WAR
	.align		4
.L_19:
        /*0074*/ 	.byte	0x04, 0x36
        /*0076*/ 	.short	(.L_21 - .L_20)
.L_20:
        /*0078*/ 	.word	0x00000008
.L_21:


//--------------------- .nv.callgraph             --------------------------
	.section	.nv.callgraph,"",@"SHT_CUDA_CALLGRAPH"
	.align	4
	.sectionentsize	8
	.align		4
        /*0000*/ 	.word	0x00000000
	.align		4
        /*0004*/ 	.word	0xffffffff
	.align		4
        /*0008*/ 	.word	0x00000000
	.align		4
        /*000c*/ 	.word	0xfffffffe
	.align		4
        /*0010*/ 	.word	0x00000000
	.align		4
        /*0014*/ 	.word	0xfffffffd
	.align		4
        /*0018*/ 	.word	0x00000000
	.align		4
        /*001c*/ 	.word	0xfffffffc


//--------------------- .text._Z10generateRsPcS_ii --------------------------
	.section	.text._Z10generateRsPcS_ii,"ax",@progbits
	.align	128
        .global         _Z10generateRsPcS_ii
        .type           _Z10generateRsPcS_ii,@function
        .size           _Z10generateRsPcS_ii,(.L_x_1 - _Z10generateRsPcS_ii)
        .other          _Z10generateRsPcS_ii,@"STO_CUDA_ENTRY STV_DEFAULT"
_Z10generateRsPcS_ii:
.text._Z10generateRsPcS_ii:
[----:B------:R-:W-:Y:S01]  /*0000*/  LDC R1, c[0x0][0x37c] ;  /* 0x0000df00ff017b82 */ /* 0x000fe20000000800 */
[----:B------:R-:W0:Y:S01]  /*0010*/  S2R R0, SR_TID.X ;  /* 0x0000000000007919 */ /* 0x000e220000002100 */
[----:B------:R-:W0:Y:S01]  /*0020*/  LDCU UR4, c[0x0][0x360] ;  /* 0x00006c00ff0477ac */ /* 0x000e220008000800 */
[----:B------:R-:W0:Y:S01]  /*0030*/  S2R R3, SR_CTAID.X ;  /* 0x0000000000037919 */ /* 0x000e220000002500 */
[----:B------:R-:W1:Y:S01]  /*0040*/  LDCU UR5, c[0x0][0x394] ;  /* 0x00007280ff0577ac */ /* 0x000e620008000800 */
[----:B0-----:R-:W-:-:S05]  /*0050*/  IMAD R0, R3, UR4, R0 ;  /* 0x0000000403007c24 */ /* 0x001fca000f8e0200 */
[----:B-1----:R-:W-:-:S13]  /*0060*/  ISETP.GE.AND P0, PT, R0, UR5, PT ;  /* 0x0000000500007c0c */ /* 0x002fda000bf06270 */
[----:B------:R-:W-:Y:S05]  /*0070*/  @P0 EXIT ;  /* 0x000000000000094d */ /* 0x000fea0003800000 */
[----:B------:R-:W0:Y:S01]  /*0080*/  LDC R8, c[0x0][0x390] ;  /* 0x0000e400ff087b82 */ /* 0x000e220000000800 */
[----:B------:R-:W-:Y:S01]  /*0090*/  IABS R7, R0 ;  /* 0x0000000000077213 */ /* 0x000fe20000000000 */
[----:B------:R-:W1:Y:S01]  /*00a0*/  LDCU.128 UR8, c[0x0][0x380] ;  /* 0x00007000ff0877ac */ /* 0x000e620008000c00 */
[----:B------:R-:W-:Y:S01]  /*00b0*/  ISETP.GE.AND P2, PT, R0, RZ, PT ;  /* 0x000000ff0000720c */ /* 0x000fe20003f46270 */
[----:B------:R-:W2:Y:S01]  /*00c0*/  LDCU.64 UR4, c[0x0][0x358] ;  /* 0x00006b00ff0477ac */ /* 0x000ea20008000a00 */
[----:B0-----:R-:W-:-:S04]  /*00d0*/  IABS R6, R8 ;  /* 0x0000000800067213 */ /* 0x001fc80000000000 */
[----:B------:R-:W0:Y:S08]  /*00e0*/  I2F.RP R4, R6 ;  /* 0x0000000600047306 */ /* 0x000e300000209400 */
[----:B0-----:R-:W0:Y:S02]  /*00f0*/  MUFU.RCP R4, R4 ;  /* 0x0000000400047308 */ /* 0x001e240000001000 */
[----:B0-----:R-:W-:-:S06]  /*0100*/  VIADD R2, R4, 0xffffffe ;  /* 0x0ffffffe04027836 */ /* 0x001fcc0000000000 */
[----:B------:R0:W3:Y:S02]  /*0110*/  F2I.FTZ.U32.TRUNC.NTZ R3, R2 ;  /* 0x0000000200037305 */ /* 0x0000e4000021f000 */
[----:B0-----:R-:W-:Y:S02]  /*0120*/  IMAD.MOV.U32 R2, RZ, RZ, RZ ;  /* 0x000000ffff027224 */ /* 0x001fe400078e00ff */
[----:B---3--:R-:W-:-:S04]  /*0130*/  IMAD.MOV R5, RZ, RZ, -R3 ;  /* 0x000000ffff057224 */ /* 0x008fc800078e0a03 */
[----:B------:R-:W-:-:S04]  /*0140*/  IMAD R5, R5, R6, RZ ;  /* 0x0000000605057224 */ /* 0x000fc800078e02ff */
[----:B------:R-:W-:-:S04]  /*0150*/  IMAD.HI.U32 R3, R3, R5, R2 ;  /* 0x0000000503037227 */ /* 0x000fc800078e0002 */
[----:B------:R-:W-:-:S04]  /*0160*/  IMAD.MOV.U32 R5, RZ, RZ, R7 ;  /* 0x000000ffff057224 */ /* 0x000fc800078e0007 */
[----:B------:R-:W-:-:S04]  /*0170*/  IMAD.HI.U32 R3, R3, R5, RZ ;  /* 0x0000000503037227 */ /* 0x000fc800078e00ff */
[----:B------:R-:W-:-:S04]  /*0180*/  IMAD.MOV R3, RZ, RZ, -R3 ;  /* 0x000000ffff037224 */ /* 0x000fc800078e0a03 */
[----:B------:R-:W-:-:S05]  /*0190*/  IMAD R3, R6, R3, R5 ;  /* 0x0000000306037224 */ /* 0x000fca00078e0205 */
[----:B------:R-:W-:-:S13]  /*01a0*/  ISETP.GT.U32.AND P0, PT, R6, R3, PT ;  /* 0x000000030600720c */ /* 0x000fda0003f04070 */
[----:B------:R-:W-:Y:S01]  /*01b0*/  @!P0 IMAD.IADD R3, R3, 0x1, -R6 ;  /* 0x0000000103038824 */ /* 0x000fe200078e0a06 */
[----:B------:R-:W-:-:S04]  /*01c0*/  ISETP.NE.AND P0, PT, R8, RZ, PT ;  /* 0x000000ff0800720c */ /* 0x000fc80003f05270 */
[----:B------:R-:W-:-:S13]  /*01d0*/  ISETP.GT.U32.AND P1, PT, R6, R3, PT ;  /* 0x000000030600720c */ /* 0x000fda0003f24070 */
[----:B------:R-:W-:-:S04]  /*01e0*/  @!P1 IMAD.IADD R3, R3, 0x1, -R6 ;  /* 0x0000000103039824 */ /* 0x000fc800078e0a06 */
[----:B------:R-:W-:Y:S01]  /*01f0*/  @!P2 IMAD.MOV R3, RZ, RZ, -R3 ;  /* 0x000000ffff03a224 */ /* 0x000fe200078e0a03 */
[----:B------:R-:W-:-:S04]  /*0200*/  @!P0 LOP3.LUT R3, RZ, R8, RZ, 0x33, !PT ;  /* 0x00000008ff038212 */ /* 0x000fc800078e33ff */
[----:B-1----:R-:W-:Y:S02]  /*0210*/  IADD3 R2, P0, PT, R3, UR8, RZ ;  /* 0x0000000803027c10 */ /* 0x002fe4000ff1e0ff */
[----:B------:R-:W-:-:S04]  /*0220*/  SHF.R.S32.HI R3, RZ, 0x1f, R3 ;  /* 0x0000001fff037819 */ /* 0x000fc80000011403 */
[----:B------:R-:W-:-:S06]  /*0230*/  IADD3.X R3, PT, PT, R3, UR9, RZ, P0, !PT ;  /* 0x0000000903037c10 */ /* 0x000fcc00087fe4ff */
[----:B--2---:R-:W2:Y:S01]  /*0240*/  LDG.E.U8 R3, desc[UR4][R2.64] ;  /* 0x0000000402037981 */ /* 0x004ea2000c1e1100 */
[----:B------:R-:W-:-:S04]  /*0250*/  IADD3 R4, P0, PT, R0, UR10, RZ ;  /* 0x0000000a00047c10 */ /* 0x000fc8000ff1e0ff */
[----:B------:R-:W-:-:S05]  /*0260*/  LEA.HI.X.SX32 R5, R0, UR11, 0x1, P0 ;  /* 0x0000000b00057c11 */ /* 0x000fca00080f0eff */
[----:B--2---:R-:W-:Y:S01]  /*0270*/  STG.E.U8 desc[UR4][R4.64], R3 ;  /* 0x0000000304007986 */ /* 0x004fe2000c101104 */
[----:B------:R-:W-:Y:S05]  /*0280*/  EXIT ;  /* 0x000000000000794d */ /* 0x000fea0003800000 */
.L_x_0:
[----:B------:R-:W-:-:S00]  /*0290*/  BRA `(.L_x_0) ;  /* 0xfffffffc00fc7947 */ /* 0x000fc0000383ffff */
[----:B------:R-:W-:-:S00]  /*02a0*/  NOP ;  /* 0x0000000000007918 */ /* 0x000fc00000000000 */
        /* <DEDUP_REMOVED lines=13> */
.L_x_1:


//--------------------- .nv.shared.reserved.0     --------------------------
	.section	.nv.shared.reserved.0,"aw",@nobits
	.weak		__nv_reservedSMEM_offset_0_alias
	.size		__nv_reservedSMEM_offset_0_alias, 0, 64
	.other		__nv_reservedSMEM_offset_0_alias,@"STO_CUDA_RESERVED_SHARED STV_DEFAULT"
__nv_reservedSMEM_offset_0_alias:
	.zero		0
	.zero		64


//--------------------- .nv.constant0._Z10generateRsPcS_ii --------------------------
	.section	.nv.constant0._Z10generateRsPcS_ii,"a",@progbits
	.sectionflags	@""
	.align	4
.nv.constant0._Z10generateRsPcS_ii:
	.zero		920


//--------------------- SYMBOLS --------------------------

	.type		.nv.reservedSmem.offset0,@object
	.size		.nv.reservedSmem.offset0,0x4
